//
// Generated by NVIDIA NVVM Compiler
//
// Compiler Build ID: CL-36424714
// Cuda compilation tools, release 13.0, V13.0.88
// Based on NVVM 20.0.0
//

.version 9.0
.target sm_100
.address_size 64

	// .globl	_Z4loopv
.extern .func  (.param .b32 func_retval0) vprintf
(
	.param .b64 vprintf_param_0,
	.param .b64 vprintf_param_1
)
;
.global .align 1 .b8 $str[29] = {84, 104, 105, 115, 32, 105, 115, 32, 105, 116, 101, 114, 97, 116, 105, 111, 110, 32, 110, 117, 109, 98, 101, 114, 32, 37, 100, 10};

.visible .entry _Z4loopv()
{
	.local .align 8 .b8 	__local_depot0[8];
	.reg .b64 	%SP;
	.reg .b64 	%SPL;
	.reg .b32 	%r<7>;
	.reg .b64 	%rd<5>;

	mov.u64 	%SPL, __local_depot0;
	cvta.local.u64 	%SP, %SPL;
	add.u64 	%rd1, %SP, 0;
	add.u64 	%rd2, %SPL, 0;
	mov.u32 	%r1, %ntid.x;
	mov.u32 	%r2, %ctaid.x;
	mov.u32 	%r3, %tid.x;
	mad.lo.s32 	%r4, %r1, %r2, %r3;
	st.local.u32 	[%rd2], %r4;
	mov.u64 	%rd3, $str;
	cvta.global.u64 	%rd4, %rd3;
	{ // callseq 0, 0
	.param .b64 param0;
	st.param.b64 	[param0], %rd4;
	.param .b64 param1;
	st.param.b64 	[param1], %rd1;
	.param .b32 retval0;
	call.uni (retval0), 
	vprintf, 
	(
	param0, 
	param1
	);
	ld.param.b32 	%r5, [retval0];
	} // callseq 0
	ret;

}


// ===== COMPILED SASS (sm_100) =====

	.target	sm_100

	.elftype	@"ET_EXEC"


//--------------------- .note.nv.tkinfo           --------------------------
	.section	.note.nv.tkinfo,"",@"SHT_NOTE"
	.sectionflags	@"SHF_NOTE_NV_TKINFO"
	.tkinfo
        /*0018*/ 	.word	0x00000002
        /*0030*/ 	.string	""
        /*0030*/ 	.string	"ptxas"
        /*0030*/ 	.string	"Cuda compilation tools, release 13.0, V13.0.88"
        /*0030*/ 	.string	"Build cuda_13.0.r13.0/compiler.36424714_0"
        /*0030*/ 	.string	"-arch sm_100 -m 64 "



//--------------------- .note.nv.cuinfo           --------------------------
	.section	.note.nv.cuinfo,"",@"SHT_NOTE"
	.sectionflags	@"SHF_NOTE_NV_CUINFO"
        /*0018*/ 	.short	0x0002
        /*001a*/ 	.short	0x0064
        /*001c*/ 	.short	0x0082
	.zero		2


//--------------------- .nv.info                  --------------------------
	.section	.nv.info,"",@"SHT_CUDA_INFO"
	.align	4


	//----- nvinfo : EIATTR_REGCOUNT
	.align		4
        /*0000*/ 	.byte	0x04, 0x2f
        /*0002*/ 	.short	(.L_2 - .L_1)
	.align		4
.L_1:
        /*0004*/ 	.word	index@(_Z4loopv)
        /*0008*/ 	.word	0x00000018


	//----- nvinfo : EIATTR_FRAME_SIZE
	.align		4
.L_2:
        /*000c*/ 	.byte	0x04, 0x11
        /*000e*/ 	.short	(.L_4 - .L_3)
	.align		4
.L_3:
        /*0010*/ 	.word	index@(_Z4loopv)
        /*0014*/ 	.word	0x00000008


	//----- nvinfo : EIATTR_MIN_STACK_SIZE
	.align		4
.L_4:
        /*0018*/ 	.byte	0x04, 0x12
        /*001a*/ 	.short	(.L_6 - .L_5)
	.align		4
.L_5:
        /*001c*/ 	.word	index@(_Z4loopv)
        /*0020*/ 	.word	0x00000008
.L_6:


//--------------------- .nv.compat                --------------------------
	.section	.nv.compat,"",@"SHT_CUDA_COMPAT_INFO"
	.align	4
        /*0000*/ 	.byte	0x02, 0x09, 0x00, 0x00, 0x02, 0x02, 0x01, 0x00, 0x02, 0x05, 0x05, 0x00, 0x03, 0x07, 0x01, 0x01
        /*0010*/ 	.byte	0x02, 0x03, 0x00, 0x00, 0x02, 0x06, 0x01, 0x00, 0x04, 0x0b, 0x08, 0x00, 0x09, 0x00, 0x00, 0x00
        /*0020*/ 	.byte	0x00, 0x00, 0x00, 0x00


//--------------------- .nv.info._Z4loopv         --------------------------
	.section	.nv.info._Z4loopv,"",@"SHT_CUDA_INFO"
	.sectionflags	@""
	.align	4


	//----- nvinfo : EIATTR_CUDA_API_VERSION
	.align		4
        /*0000*/ 	.byte	0x04, 0x37
        /*0002*/ 	.short	(.L_8 - .L_7)
.L_7:
        /*0004*/ 	.word	0x00000082


	//----- nvinfo : EIATTR_SPARSE_MMA_MASK
	.align		4
.L_8:
        /*0008*/ 	.byte	0x03, 0x50
        /*000a*/ 	.short	0x0000


	//----- nvinfo : EIATTR_MAXREG_COUNT
	.align		4
        /*000c*/ 	.byte	0x03, 0x1b
        /*000e*/ 	.short	0x00ff


	//----- nvinfo : EIATTR_EXTERNS
	.align		4
        /*0010*/ 	.byte	0x04, 0x0f
        /*0012*/ 	.short	(.L_10 - .L_9)


	//   ....[0]....
	.align		4
.L_9:
        /*0014*/ 	.word	index@(vprintf)


	//----- nvinfo : EIATTR_MERCURY_ISA_VERSION
	.align		4
.L_10:
        /*0018*/ 	.byte	0x03, 0x5f
        /*001a*/ 	.short	0x0101


	//----- nvinfo : EIATTR_VRC_CTA_INIT_COUNT
	.align		4
        /*001c*/ 	.byte	0x02, 0x4a
	.zero		1
	.zero		1


	//----- nvinfo : EIATTR_SYSCALL_OFFSETS
	.align		4
        /*0020*/ 	.byte	0x04, 0x46
        /*0022*/ 	.short	(.L_12 - .L_11)


	//   ....[0]....
.L_11:
        /*0024*/ 	.word	0x00000110


	//----- nvinfo : EIATTR_EXIT_INSTR_OFFSETS
	.align		4
.L_12:
        /*0028*/ 	.byte	0x04, 0x1c
        /*002a*/ 	.short	(.L_14 - .L_13)


	//   ....[0]....
.L_13:
        /*002c*/ 	.word	0x00000120


	//----- nvinfo : EIATTR_SW_WAR
	.align		4
.L_14:
        /*0030*/ 	.byte	0x04, 0x36
        /*0032*/ 	.short	(.L_16 - .L_15)
.L_15:
        /*0034*/ 	.word	0x00000008
.L_16:


//--------------------- .nv.callgraph             --------------------------
	.section	.nv.callgraph,"",@"SHT_CUDA_CALLGRAPH"
	.align	4
	.sectionentsize	8
	.align		4
        /*0000*/ 	.word	0x00000000
	.align		4
        /*0004*/ 	.word	0xffffffff
	.align		4
        /*0008*/ 	.word	index@(_Z4loopv)
	.align		4
        /*000c*/ 	.word	index@(vprintf)
	.align		4
        /*0010*/ 	.word	0x00000000
	.align		4
        /*0014*/ 	.word	0xfffffffe
	.align		4
        /*0018*/ 	.word	0x00000000
	.align		4
        /*001c*/ 	.word	0xfffffffd
	.align		4
        /*0020*/ 	.word	0x00000000
	.align		4
        /*0024*/ 	.word	0xfffffffc


//--------------------- .nv.constant4             --------------------------
	.section	.nv.constant4,"a",@progbits
	.align	8
	.align		8
.nv.constant4:
        /*0000*/ 	.dword	vprintf
	.align		8
        /*0008*/ 	.dword	$str


//--------------------- .text._Z4loopv            --------------------------
	.section	.text._Z4loopv,"ax",@progbits
	.align	128
        .global         _Z4loopv
        .type           _Z4loopv,@function
        .size           _Z4loopv,(.L_x_2 - _Z4loopv)
        .other          _Z4loopv,@"STO_CUDA_ENTRY STV_DEFAULT"
_Z4loopv:
.text._Z4loopv:
[----:B------:R-:W0:Y:S01]  /*0000*/  LDC R1, c[0x0][0x37c] ;  /* 0x0000df00ff017b82 */ /* 0x000e220000000800 */
[----:B------:R-:W1:Y:S01]  /*0010*/  S2R R0, SR_CTAID.X ;  /* 0x0000000000007919 */ /* 0x000e620000002500 */
[----:B------:R-:W2:Y:S01]  /*0020*/  LDCU UR5, c[0x0][0x2fc] ;  /* 0x00005f80ff0577ac */ /* 0x000ea20008000800 */
[----:B------:R-:W-:Y:S01]  /*0030*/  MOV R2, 0x0 ;  /* 0x0000000000027802 */ /* 0x000fe20000000f00 */
[----:B0-----:R-:W-:Y:S01]  /*0040*/  VIADD R1, R1, 0xfffffff8 ;  /* 0xfffffff801017836 */ /* 0x001fe20000000000 */
[----:B------:R-:W1:Y:S01]  /*0050*/  S2R R3, SR_TID.X ;  /* 0x0000000000037919 */ /* 0x000e620000002100 */
[----:B------:R-:W1:Y:S01]  /*0060*/  LDCU UR6, c[0x0][0x360] ;  /* 0x00006c00ff0677ac */ /* 0x000e620008000800 */
[----:B------:R-:W0:Y:S02]  /*0070*/  LDCU UR4, c[0x0][0x2f8] ;  /* 0x00005f00ff0477ac */ /* 0x000e240008000800 */
[----:B0-----:R-:W-:-:S05]  /*0080*/  IADD3 R6, P0, PT, R1, UR4, RZ ;  /* 0x0000000401067c10 */ /* 0x001fca000ff1e0ff */
[----:B--2---:R-:W-:Y:S02]  /*0090*/  IMAD.X R7, RZ, RZ, UR5, P0 ;  /* 0x00000005ff077e24 */ /* 0x004fe400080e06ff */
[----:B-1----:R-:W-:Y:S01]  /*00a0*/  IMAD R0, R0, UR6, R3 ;  /* 0x0000000600007c24 */ /* 0x002fe2000f8e0203 */
[----:B------:R-:W0:Y:S01]  /*00b0*/  LDCU.64 UR6, c[0x4][0x8] ;  /* 0x01000100ff0677ac */ /* 0x000e220008000a00 */
[----:B------:R-:W1:Y:S03]  /*00c0*/  LDC.64 R2, c[0x4][R2] ;  /* 0x0100000002027b82 */ /* 0x000e660000000a00 */
[----:B------:R2:W-:Y:S01]  /*00d0*/  STL [R1], R0 ;  /* 0x0000000001007387 */ /* 0x0005e20000100800 */
[----:B0-----:R-:W-:Y:S01]  /*00e0*/  IMAD.U32 R4, RZ, RZ, UR6 ;  /* 0x00000006ff047e24 */ /* 0x001fe2000f8e00ff */
[----:B--2---:R-:W-:-:S07]  /*00f0*/  MOV R5, UR7 ;  /* 0x0000000700057c02 */ /* 0x004fce0008000f00 */
[----:B------:R-:W-:-:S07]  /*0100*/  LEPC R20, `(.L_x_0) ;  /* 0x000000001014794e */ /* 0x000fce0000000000 */
[----:B-1----:R-:W-:Y:S05]  /*0110*/  CALL.ABS.NOINC R2 ;  /* 0x0000000002007343 */ /* 0x002fea0003c00000 */
.L_x_0:
[----:B------:R-:W-:Y:S05]  /*0120*/  EXIT ;  /* 0x000000000000794d */ /* 0x000fea0003800000 */
.L_x_1:
[----:B------:R-:W-:-:S00]  /*0130*/  BRA `(.L_x_1) ;  /* 0xfffffffc00fc7947 */ /* 0x000fc0000383ffff */
[----:B------:R-:W-:-:S00]  /*0140*/  NOP ;  /* 0x0000000000007918 */ /* 0x000fc00000000000 */
        /* <DEDUP_REMOVED lines=11> */
.L_x_2:


//--------------------- .nv.global.init           --------------------------
	.section	.nv.global.init,"aw",@progbits
.nv.global.init:
	.type		$str,@object
	.size		$str,(.L_0 - $str)
$str:
        /*0000*/ 	.byte	0x54, 0x68, 0x69, 0x73, 0x20, 0x69, 0x73, 0x20, 0x69, 0x74, 0x65, 0x72, 0x61, 0x74, 0x69, 0x6f
        /*0010*/ 	.byte	0x6e, 0x20, 0x6e, 0x75, 0x6d, 0x62, 0x65, 0x72, 0x20, 0x25, 0x64, 0x0a, 0x00
.L_0:


//--------------------- .nv.shared.reserved.0     --------------------------
	.section	.nv.shared.reserved.0,"aw",@nobits
	.weak		__nv_reservedSMEM_offset_0_alias
	.size		__nv_reservedSMEM_offset_0_alias, 0, 64
	.other		__nv_reservedSMEM_offset_0_alias,@"STO_CUDA_RESERVED_SHARED STV_DEFAULT"
__nv_reservedSMEM_offset_0_alias:
	.zero		0
	.zero		64


//--------------------- .nv.constant0._Z4loopv    --------------------------
	.section	.nv.constant0._Z4loopv,"a",@progbits
	.sectionflags	@""
	.align	4
.nv.constant0._Z4loopv:
	.zero		896


//--------------------- SYMBOLS --------------------------

	.type		.nv.reservedSmem.offset0,@object
	.size		.nv.reservedSmem.offset0,0x4
	.type		vprintf,@function
